//
// Generated by NVIDIA NVVM Compiler
//
// Compiler Build ID: CL-36424714
// Cuda compilation tools, release 13.0, V13.0.88
// Based on NVVM 20.0.0
//

.version 9.0
.target sm_100
.address_size 64

	// .globl	_Z22matrix_vector_multiplyPdS_S_i
// _ZZ18dot_product_kernelPdS_S_iE5cache has been demoted

.visible .entry _Z22matrix_vector_multiplyPdS_S_i(
	.param .u64 .ptr .align 1 _Z22matrix_vector_multiplyPdS_S_i_param_0,
	.param .u64 .ptr .align 1 _Z22matrix_vector_multiplyPdS_S_i_param_1,
	.param .u64 .ptr .align 1 _Z22matrix_vector_multiplyPdS_S_i_param_2,
	.param .u32 _Z22matrix_vector_multiplyPdS_S_i_param_3
)
{
	.reg .pred 	%p<11>;
	.reg .b32 	%r<37>;
	.reg .b64 	%rd<31>;
	.reg .b64 	%fd<112>;

	ld.param.u64 	%rd11, [_Z22matrix_vector_multiplyPdS_S_i_param_0];
	ld.param.u64 	%rd12, [_Z22matrix_vector_multiplyPdS_S_i_param_1];
	ld.param.u64 	%rd10, [_Z22matrix_vector_multiplyPdS_S_i_param_2];
	ld.param.u32 	%r23, [_Z22matrix_vector_multiplyPdS_S_i_param_3];
	cvta.to.global.u64 	%rd1, %rd12;
	cvta.to.global.u64 	%rd2, %rd11;
	mov.u32 	%r24, %ctaid.x;
	mov.u32 	%r25, %ntid.x;
	mov.u32 	%r26, %tid.x;
	mad.lo.s32 	%r1, %r24, %r25, %r26;
	setp.ge.s32 	%p1, %r1, %r23;
	@%p1 bra 	$L__BB0_15;
	setp.lt.s32 	%p2, %r23, 1;
	mov.f64 	%fd111, 0d0000000000000000;
	@%p2 bra 	$L__BB0_14;
	mul.lo.s32 	%r2, %r23, %r1;
	and.b32  	%r3, %r23, 15;
	setp.lt.u32 	%p3, %r23, 16;
	mov.f64 	%fd111, 0d0000000000000000;
	mov.b32 	%r33, 0;
	@%p3 bra 	$L__BB0_5;
	and.b32  	%r33, %r23, 2147483632;
	neg.s32 	%r31, %r33;
	add.s64 	%rd3, %rd2, 64;
	add.s64 	%rd29, %rd1, 64;
	mov.f64 	%fd111, 0d0000000000000000;
	mov.u32 	%r30, %r2;
$L__BB0_4:
	.pragma "nounroll";
	mul.wide.s32 	%rd13, %r30, 8;
	add.s64 	%rd14, %rd3, %rd13;
	ld.global.f64 	%fd18, [%rd14+-64];
	ld.global.f64 	%fd19, [%rd29+-64];
	fma.rn.f64 	%fd20, %fd18, %fd19, %fd111;
	ld.global.f64 	%fd21, [%rd14+-56];
	ld.global.f64 	%fd22, [%rd29+-56];
	fma.rn.f64 	%fd23, %fd21, %fd22, %fd20;
	ld.global.f64 	%fd24, [%rd14+-48];
	ld.global.f64 	%fd25, [%rd29+-48];
	fma.rn.f64 	%fd26, %fd24, %fd25, %fd23;
	ld.global.f64 	%fd27, [%rd14+-40];
	ld.global.f64 	%fd28, [%rd29+-40];
	fma.rn.f64 	%fd29, %fd27, %fd28, %fd26;
	ld.global.f64 	%fd30, [%rd14+-32];
	ld.global.f64 	%fd31, [%rd29+-32];
	fma.rn.f64 	%fd32, %fd30, %fd31, %fd29;
	ld.global.f64 	%fd33, [%rd14+-24];
	ld.global.f64 	%fd34, [%rd29+-24];
	fma.rn.f64 	%fd35, %fd33, %fd34, %fd32;
	ld.global.f64 	%fd36, [%rd14+-16];
	ld.global.f64 	%fd37, [%rd29+-16];
	fma.rn.f64 	%fd38, %fd36, %fd37, %fd35;
	ld.global.f64 	%fd39, [%rd14+-8];
	ld.global.f64 	%fd40, [%rd29+-8];
	fma.rn.f64 	%fd41, %fd39, %fd40, %fd38;
	ld.global.f64 	%fd42, [%rd14];
	ld.global.f64 	%fd43, [%rd29];
	fma.rn.f64 	%fd44, %fd42, %fd43, %fd41;
	ld.global.f64 	%fd45, [%rd14+8];
	ld.global.f64 	%fd46, [%rd29+8];
	fma.rn.f64 	%fd47, %fd45, %fd46, %fd44;
	ld.global.f64 	%fd48, [%rd14+16];
	ld.global.f64 	%fd49, [%rd29+16];
	fma.rn.f64 	%fd50, %fd48, %fd49, %fd47;
	ld.global.f64 	%fd51, [%rd14+24];
	ld.global.f64 	%fd52, [%rd29+24];
	fma.rn.f64 	%fd53, %fd51, %fd52, %fd50;
	ld.global.f64 	%fd54, [%rd14+32];
	ld.global.f64 	%fd55, [%rd29+32];
	fma.rn.f64 	%fd56, %fd54, %fd55, %fd53;
	ld.global.f64 	%fd57, [%rd14+40];
	ld.global.f64 	%fd58, [%rd29+40];
	fma.rn.f64 	%fd59, %fd57, %fd58, %fd56;
	ld.global.f64 	%fd60, [%rd14+48];
	ld.global.f64 	%fd61, [%rd29+48];
	fma.rn.f64 	%fd62, %fd60, %fd61, %fd59;
	ld.global.f64 	%fd63, [%rd14+56];
	ld.global.f64 	%fd64, [%rd29+56];
	fma.rn.f64 	%fd111, %fd63, %fd64, %fd62;
	add.s32 	%r31, %r31, 16;
	add.s32 	%r30, %r30, 16;
	add.s64 	%rd29, %rd29, 128;
	setp.ne.s32 	%p4, %r31, 0;
	@%p4 bra 	$L__BB0_4;
$L__BB0_5:
	setp.eq.s32 	%p5, %r3, 0;
	@%p5 bra 	$L__BB0_14;
	and.b32  	%r11, %r23, 7;
	setp.lt.u32 	%p6, %r3, 8;
	@%p6 bra 	$L__BB0_8;
	add.s32 	%r28, %r33, %r2;
	mul.wide.s32 	%rd15, %r28, 8;
	add.s64 	%rd16, %rd2, %rd15;
	ld.global.f64 	%fd66, [%rd16];
	mul.wide.u32 	%rd17, %r33, 8;
	add.s64 	%rd18, %rd1, %rd17;
	ld.global.f64 	%fd67, [%rd18];
	fma.rn.f64 	%fd68, %fd66, %fd67, %fd111;
	ld.global.f64 	%fd69, [%rd16+8];
	ld.global.f64 	%fd70, [%rd18+8];
	fma.rn.f64 	%fd71, %fd69, %fd70, %fd68;
	ld.global.f64 	%fd72, [%rd16+16];
	ld.global.f64 	%fd73, [%rd18+16];
	fma.rn.f64 	%fd74, %fd72, %fd73, %fd71;
	ld.global.f64 	%fd75, [%rd16+24];
	ld.global.f64 	%fd76, [%rd18+24];
	fma.rn.f64 	%fd77, %fd75, %fd76, %fd74;
	ld.global.f64 	%fd78, [%rd16+32];
	ld.global.f64 	%fd79, [%rd18+32];
	fma.rn.f64 	%fd80, %fd78, %fd79, %fd77;
	ld.global.f64 	%fd81, [%rd16+40];
	ld.global.f64 	%fd82, [%rd18+40];
	fma.rn.f64 	%fd83, %fd81, %fd82, %fd80;
	ld.global.f64 	%fd84, [%rd16+48];
	ld.global.f64 	%fd85, [%rd18+48];
	fma.rn.f64 	%fd86, %fd84, %fd85, %fd83;
	ld.global.f64 	%fd87, [%rd16+56];
	ld.global.f64 	%fd88, [%rd18+56];
	fma.rn.f64 	%fd111, %fd87, %fd88, %fd86;
	add.s32 	%r33, %r33, 8;
$L__BB0_8:
	setp.eq.s32 	%p7, %r11, 0;
	@%p7 bra 	$L__BB0_14;
	and.b32  	%r14, %r23, 3;
	setp.lt.u32 	%p8, %r11, 4;
	@%p8 bra 	$L__BB0_11;
	add.s32 	%r29, %r33, %r2;
	mul.wide.s32 	%rd19, %r29, 8;
	add.s64 	%rd20, %rd2, %rd19;
	ld.global.f64 	%fd90, [%rd20];
	mul.wide.u32 	%rd21, %r33, 8;
	add.s64 	%rd22, %rd1, %rd21;
	ld.global.f64 	%fd91, [%rd22];
	fma.rn.f64 	%fd92, %fd90, %fd91, %fd111;
	ld.global.f64 	%fd93, [%rd20+8];
	ld.global.f64 	%fd94, [%rd22+8];
	fma.rn.f64 	%fd95, %fd93, %fd94, %fd92;
	ld.global.f64 	%fd96, [%rd20+16];
	ld.global.f64 	%fd97, [%rd22+16];
	fma.rn.f64 	%fd98, %fd96, %fd97, %fd95;
	ld.global.f64 	%fd99, [%rd20+24];
	ld.global.f64 	%fd100, [%rd22+24];
	fma.rn.f64 	%fd111, %fd99, %fd100, %fd98;
	add.s32 	%r33, %r33, 4;
$L__BB0_11:
	setp.eq.s32 	%p9, %r14, 0;
	@%p9 bra 	$L__BB0_14;
	mul.wide.u32 	%rd23, %r33, 8;
	add.s64 	%rd30, %rd1, %rd23;
	add.s32 	%r36, %r33, %r2;
	neg.s32 	%r35, %r14;
$L__BB0_13:
	.pragma "nounroll";
	mul.wide.s32 	%rd24, %r36, 8;
	add.s64 	%rd25, %rd2, %rd24;
	ld.global.f64 	%fd101, [%rd25];
	ld.global.f64 	%fd102, [%rd30];
	fma.rn.f64 	%fd111, %fd101, %fd102, %fd111;
	add.s64 	%rd30, %rd30, 8;
	add.s32 	%r36, %r36, 1;
	add.s32 	%r35, %r35, 1;
	setp.ne.s32 	%p10, %r35, 0;
	@%p10 bra 	$L__BB0_13;
$L__BB0_14:
	cvta.to.global.u64 	%rd26, %rd10;
	mul.wide.s32 	%rd27, %r1, 8;
	add.s64 	%rd28, %rd26, %rd27;
	st.global.f64 	[%rd28], %fd111;
$L__BB0_15:
	ret;

}
	// .globl	_Z10vector_addPdS_S_di
.visible .entry _Z10vector_addPdS_S_di(
	.param .u64 .ptr .align 1 _Z10vector_addPdS_S_di_param_0,
	.param .u64 .ptr .align 1 _Z10vector_addPdS_S_di_param_1,
	.param .u64 .ptr .align 1 _Z10vector_addPdS_S_di_param_2,
	.param .f64 _Z10vector_addPdS_S_di_param_3,
	.param .u32 _Z10vector_addPdS_S_di_param_4
)
{
	.reg .pred 	%p<2>;
	.reg .b32 	%r<6>;
	.reg .b64 	%rd<11>;
	.reg .b64 	%fd<5>;

	ld.param.u64 	%rd1, [_Z10vector_addPdS_S_di_param_0];
	ld.param.u64 	%rd2, [_Z10vector_addPdS_S_di_param_1];
	ld.param.u64 	%rd3, [_Z10vector_addPdS_S_di_param_2];
	ld.param.f64 	%fd1, [_Z10vector_addPdS_S_di_param_3];
	ld.param.u32 	%r2, [_Z10vector_addPdS_S_di_param_4];
	mov.u32 	%r3, %ctaid.x;
	mov.u32 	%r4, %ntid.x;
	mov.u32 	%r5, %tid.x;
	mad.lo.s32 	%r1, %r3, %r4, %r5;
	setp.ge.s32 	%p1, %r1, %r2;
	@%p1 bra 	$L__BB1_2;
	cvta.to.global.u64 	%rd4, %rd2;
	cvta.to.global.u64 	%rd5, %rd3;
	cvta.to.global.u64 	%rd6, %rd1;
	mul.wide.s32 	%rd7, %r1, 8;
	add.s64 	%rd8, %rd4, %rd7;
	ld.global.f64 	%fd2, [%rd8];
	add.s64 	%rd9, %rd5, %rd7;
	ld.global.f64 	%fd3, [%rd9];
	fma.rn.f64 	%fd4, %fd1, %fd3, %fd2;
	add.s64 	%rd10, %rd6, %rd7;
	st.global.f64 	[%rd10], %fd4;
$L__BB1_2:
	ret;

}
	// .globl	_Z15vector_subtractPdS_S_di
.visible .entry _Z15vector_subtractPdS_S_di(
	.param .u64 .ptr .align 1 _Z15vector_subtractPdS_S_di_param_0,
	.param .u64 .ptr .align 1 _Z15vector_subtractPdS_S_di_param_1,
	.param .u64 .ptr .align 1 _Z15vector_subtractPdS_S_di_param_2,
	.param .f64 _Z15vector_subtractPdS_S_di_param_3,
	.param .u32 _Z15vector_subtractPdS_S_di_param_4
)
{
	.reg .pred 	%p<2>;
	.reg .b32 	%r<6>;
	.reg .b64 	%rd<11>;
	.reg .b64 	%fd<6>;

	ld.param.u64 	%rd1, [_Z15vector_subtractPdS_S_di_param_0];
	ld.param.u64 	%rd2, [_Z15vector_subtractPdS_S_di_param_1];
	ld.param.u64 	%rd3, [_Z15vector_subtractPdS_S_di_param_2];
	ld.param.f64 	%fd1, [_Z15vector_subtractPdS_S_di_param_3];
	ld.param.u32 	%r2, [_Z15vector_subtractPdS_S_di_param_4];
	mov.u32 	%r3, %ctaid.x;
	mov.u32 	%r4, %ntid.x;
	mov.u32 	%r5, %tid.x;
	mad.lo.s32 	%r1, %r3, %r4, %r5;
	setp.ge.s32 	%p1, %r1, %r2;
	@%p1 bra 	$L__BB2_2;
	cvta.to.global.u64 	%rd4, %rd2;
	cvta.to.global.u64 	%rd5, %rd3;
	cvta.to.global.u64 	%rd6, %rd1;
	mul.wide.s32 	%rd7, %r1, 8;
	add.s64 	%rd8, %rd4, %rd7;
	ld.global.f64 	%fd2, [%rd8];
	add.s64 	%rd9, %rd5, %rd7;
	ld.global.f64 	%fd3, [%rd9];
	mul.f64 	%fd4, %fd1, %fd3;
	sub.f64 	%fd5, %fd2, %fd4;
	add.s64 	%rd10, %rd6, %rd7;
	st.global.f64 	[%rd10], %fd5;
$L__BB2_2:
	ret;

}
	// .globl	_Z12vector_scalePdS_di
.visible .entry _Z12vector_scalePdS_di(
	.param .u64 .ptr .align 1 _Z12vector_scalePdS_di_param_0,
	.param .u64 .ptr .align 1 _Z12vector_scalePdS_di_param_1,
	.param .f64 _Z12vector_scalePdS_di_param_2,
	.param .u32 _Z12vector_scalePdS_di_param_3
)
{
	.reg .pred 	%p<2>;
	.reg .b32 	%r<6>;
	.reg .b64 	%rd<8>;
	.reg .b64 	%fd<4>;

	ld.param.u64 	%rd1, [_Z12vector_scalePdS_di_param_0];
	ld.param.u64 	%rd2, [_Z12vector_scalePdS_di_param_1];
	ld.param.f64 	%fd1, [_Z12vector_scalePdS_di_param_2];
	ld.param.u32 	%r2, [_Z12vector_scalePdS_di_param_3];
	mov.u32 	%r3, %ctaid.x;
	mov.u32 	%r4, %ntid.x;
	mov.u32 	%r5, %tid.x;
	mad.lo.s32 	%r1, %r3, %r4, %r5;
	setp.ge.s32 	%p1, %r1, %r2;
	@%p1 bra 	$L__BB3_2;
	cvta.to.global.u64 	%rd3, %rd2;
	cvta.to.global.u64 	%rd4, %rd1;
	mul.wide.s32 	%rd5, %r1, 8;
	add.s64 	%rd6, %rd3, %rd5;
	ld.global.f64 	%fd2, [%rd6];
	mul.f64 	%fd3, %fd1, %fd2;
	add.s64 	%rd7, %rd4, %rd5;
	st.global.f64 	[%rd7], %fd3;
$L__BB3_2:
	ret;

}
	// .globl	_Z18dot_product_kernelPdS_S_i
.visible .entry _Z18dot_product_kernelPdS_S_i(
	.param .u64 .ptr .align 1 _Z18dot_product_kernelPdS_S_i_param_0,
	.param .u64 .ptr .align 1 _Z18dot_product_kernelPdS_S_i_param_1,
	.param .u64 .ptr .align 1 _Z18dot_product_kernelPdS_S_i_param_2,
	.param .u32 _Z18dot_product_kernelPdS_S_i_param_3
)
{
	.reg .pred 	%p<7>;
	.reg .b32 	%r<19>;
	.reg .b64 	%rd<12>;
	.reg .b64 	%fd<14>;
	// demoted variable
	.shared .align 8 .b8 _ZZ18dot_product_kernelPdS_S_iE5cache[2048];
	ld.param.u64 	%rd3, [_Z18dot_product_kernelPdS_S_i_param_0];
	ld.param.u64 	%rd4, [_Z18dot_product_kernelPdS_S_i_param_1];
	ld.param.u64 	%rd5, [_Z18dot_product_kernelPdS_S_i_param_2];
	ld.param.u32 	%r11, [_Z18dot_product_kernelPdS_S_i_param_3];
	mov.u32 	%r1, %ctaid.x;
	mov.u32 	%r18, %ntid.x;
	mov.u32 	%r3, %tid.x;
	mad.lo.s32 	%r17, %r1, %r18, %r3;
	setp.ge.s32 	%p1, %r17, %r11;
	mov.f64 	%fd13, 0d0000000000000000;
	@%p1 bra 	$L__BB4_3;
	mov.u32 	%r12, %nctaid.x;
	mul.lo.s32 	%r5, %r18, %r12;
	cvta.to.global.u64 	%rd1, %rd3;
	cvta.to.global.u64 	%rd2, %rd4;
	mov.f64 	%fd13, 0d0000000000000000;
$L__BB4_2:
	mul.wide.s32 	%rd6, %r17, 8;
	add.s64 	%rd7, %rd1, %rd6;
	ld.global.f64 	%fd6, [%rd7];
	add.s64 	%rd8, %rd2, %rd6;
	ld.global.f64 	%fd7, [%rd8];
	fma.rn.f64 	%fd13, %fd6, %fd7, %fd13;
	add.s32 	%r17, %r17, %r5;
	setp.lt.s32 	%p2, %r17, %r11;
	@%p2 bra 	$L__BB4_2;
$L__BB4_3:
	shl.b32 	%r13, %r3, 3;
	mov.u32 	%r14, _ZZ18dot_product_kernelPdS_S_iE5cache;
	add.s32 	%r8, %r14, %r13;
	st.shared.f64 	[%r8], %fd13;
	bar.sync 	0;
	setp.lt.u32 	%p3, %r18, 2;
	@%p3 bra 	$L__BB4_7;
$L__BB4_4:
	shr.u32 	%r10, %r18, 1;
	setp.ge.u32 	%p4, %r3, %r10;
	@%p4 bra 	$L__BB4_6;
	shl.b32 	%r15, %r10, 3;
	add.s32 	%r16, %r8, %r15;
	ld.shared.f64 	%fd8, [%r16];
	ld.shared.f64 	%fd9, [%r8];
	add.f64 	%fd10, %fd8, %fd9;
	st.shared.f64 	[%r8], %fd10;
$L__BB4_6:
	bar.sync 	0;
	setp.gt.u32 	%p5, %r18, 3;
	mov.u32 	%r18, %r10;
	@%p5 bra 	$L__BB4_4;
$L__BB4_7:
	setp.ne.s32 	%p6, %r3, 0;
	@%p6 bra 	$L__BB4_9;
	ld.shared.f64 	%fd11, [_ZZ18dot_product_kernelPdS_S_iE5cache];
	cvta.to.global.u64 	%rd9, %rd5;
	mul.wide.u32 	%rd10, %r1, 8;
	add.s64 	%rd11, %rd9, %rd10;
	st.global.f64 	[%rd11], %fd11;
$L__BB4_9:
	ret;

}


// ===== COMPILED SASS (sm_100) =====

	.target	sm_100

	.elftype	@"ET_EXEC"


//--------------------- .note.nv.tkinfo           --------------------------
	.section	.note.nv.tkinfo,"",@"SHT_NOTE"
	.sectionflags	@"SHF_NOTE_NV_TKINFO"
	.tkinfo
        /*0018*/ 	.word	0x00000002
        /*0030*/ 	.string	""
        /*0030*/ 	.string	"ptxas"
        /*0030*/ 	.string	"Cuda compilation tools, release 13.0, V13.0.88"
        /*0030*/ 	.string	"Build cuda_13.0.r13.0/compiler.36424714_0"
        /*0030*/ 	.string	"-arch sm_100 -m 64 "



//--------------------- .note.nv.cuinfo           --------------------------
	.section	.note.nv.cuinfo,"",@"SHT_NOTE"
	.sectionflags	@"SHF_NOTE_NV_CUINFO"
        /*0018*/ 	.short	0x0002
        /*001a*/ 	.short	0x0064
        /*001c*/ 	.short	0x0082
	.zero		2


//--------------------- .nv.info                  --------------------------
	.section	.nv.info,"",@"SHT_CUDA_INFO"
	.align	4


	//----- nvinfo : EIATTR_REGCOUNT
	.align		4
        /*0000*/ 	.byte	0x04, 0x2f
        /*0002*/ 	.short	(.L_1 - .L_0)
	.align		4
.L_0:
        /*0004*/ 	.word	index@(_Z22matrix_vector_multiplyPdS_S_i)
        /*0008*/ 	.word	0x00000020


	//----- nvinfo : EIATTR_FRAME_SIZE
	.align		4
.L_1:
        /*000c*/ 	.byte	0x04, 0x11
        /*000e*/ 	.short	(.L_3 - .L_2)
	.align		4
.L_2:
        /*0010*/ 	.word	index@(_Z22matrix_vector_multiplyPdS_S_i)
        /*0014*/ 	.word	0x00000000


	//----- nvinfo : EIATTR_REGCOUNT
	.align		4
.L_3:
        /*0018*/ 	.byte	0x04, 0x2f
        /*001a*/ 	.short	(.L_5 - .L_4)
	.align		4
.L_4:
        /*001c*/ 	.word	index@(_Z10vector_addPdS_S_di)
        /*0020*/ 	.word	0x0000000e


	//----- nvinfo : EIATTR_FRAME_SIZE
	.align		4
.L_5:
        /*0024*/ 	.byte	0x04, 0x11
        /*0026*/ 	.short	(.L_7 - .L_6)
	.align		4
.L_6:
        /*0028*/ 	.word	index@(_Z10vector_addPdS_S_di)
        /*002c*/ 	.word	0x00000000


	//----- nvinfo : EIATTR_REGCOUNT
	.align		4
.L_7:
        /*0030*/ 	.byte	0x04, 0x2f
        /*0032*/ 	.short	(.L_9 - .L_8)
	.align		4
.L_8:
        /*0034*/ 	.word	index@(_Z15vector_subtractPdS_S_di)
        /*0038*/ 	.word	0x0000000e


	//----- nvinfo : EIATTR_FRAME_SIZE
	.align		4
.L_9:
        /*003c*/ 	.byte	0x04, 0x11
        /*003e*/ 	.short	(.L_11 - .L_10)
	.align		4
.L_10:
        /*0040*/ 	.word	index@(_Z15vector_subtractPdS_S_di)
        /*0044*/ 	.word	0x00000000


	//----- nvinfo : EIATTR_REGCOUNT
	.align		4
.L_11:
        /*0048*/ 	.byte	0x04, 0x2f
        /*004a*/ 	.short	(.L_13 - .L_12)
	.align		4
.L_12:
        /*004c*/ 	.word	index@(_Z12vector_scalePdS_di)
        /*0050*/ 	.word	0x0000000c


	//----- nvinfo : EIATTR_FRAME_SIZE
	.align		4
.L_13:
        /*0054*/ 	.byte	0x04, 0x11
        /*0056*/ 	.short	(.L_15 - .L_14)
	.align		4
.L_14:
        /*0058*/ 	.word	index@(_Z12vector_scalePdS_di)
        /*005c*/ 	.word	0x00000000


	//----- nvinfo : EIATTR_REGCOUNT
	.align		4
.L_15:
        /*0060*/ 	.byte	0x04, 0x2f
        /*0062*/ 	.short	(.L_17 - .L_16)
	.align		4
.L_16:
        /*0064*/ 	.word	index@(_Z18dot_product_kernelPdS_S_i)
        /*0068*/ 	.word	0x00000012


	//----- nvinfo : EIATTR_FRAME_SIZE
	.align		4
.L_17:
        /*006c*/ 	.byte	0x04, 0x11
        /*006e*/ 	.short	(.L_19 - .L_18)
	.align		4
.L_18:
        /*0070*/ 	.word	index@(_Z18dot_product_kernelPdS_S_i)
        /*0074*/ 	.word	0x00000000


	//----- nvinfo : EIATTR_MIN_STACK_SIZE
	.align		4
.L_19:
        /*0078*/ 	.byte	0x04, 0x12
        /*007a*/ 	.short	(.L_21 - .L_20)
	.align		4
.L_20:
        /*007c*/ 	.word	index@(_Z18dot_product_kernelPdS_S_i)
        /*0080*/ 	.word	0x00000000


	//----- nvinfo : EIATTR_MIN_STACK_SIZE
	.align		4
.L_21:
        /*0084*/ 	.byte	0x04, 0x12
        /*0086*/ 	.short	(.L_23 - .L_22)
	.align		4
.L_22:
        /*0088*/ 	.word	index@(_Z12vector_scalePdS_di)
        /*008c*/ 	.word	0x00000000


	//----- nvinfo : EIATTR_MIN_STACK_SIZE
	.align		4
.L_23:
        /*0090*/ 	.byte	0x04, 0x12
        /*0092*/ 	.short	(.L_25 - .L_24)
	.align		4
.L_24:
        /*0094*/ 	.word	index@(_Z15vector_subtractPdS_S_di)
        /*0098*/ 	.word	0x00000000


	//----- nvinfo : EIATTR_MIN_STACK_SIZE
	.align		4
.L_25:
        /*009c*/ 	.byte	0x04, 0x12
        /*009e*/ 	.short	(.L_27 - .L_26)
	.align		4
.L_26:
        /*00a0*/ 	.word	index@(_Z10vector_addPdS_S_di)
        /*00a4*/ 	.word	0x00000000


	//----- nvinfo : EIATTR_MIN_STACK_SIZE
	.align		4
.L_27:
        /*00a8*/ 	.byte	0x04, 0x12
        /*00aa*/ 	.short	(.L_29 - .L_28)
	.align		4
.L_28:
        /*00ac*/ 	.word	index@(_Z22matrix_vector_multiplyPdS_S_i)
        /*00b0*/ 	.word	0x00000000
.L_29:


//--------------------- .nv.compat                --------------------------
	.section	.nv.compat,"",@"SHT_CUDA_COMPAT_INFO"
	.align	4
        /*0000*/ 	.byte	0x02, 0x09, 0x00, 0x00, 0x02, 0x02, 0x01, 0x00, 0x02, 0x05, 0x05, 0x00, 0x03, 0x07, 0x01, 0x01
        /*0010*/ 	.byte	0x02, 0x03, 0x00, 0x00, 0x02, 0x06, 0x01, 0x00, 0x04, 0x0b, 0x08, 0x00, 0x01, 0x00, 0x00, 0x00
        /*0020*/ 	.byte	0x00, 0x00, 0x00, 0x00


//--------------------- .nv.info._Z18dot_product_kernelPdS_S_i --------------------------
	.section	.nv.info._Z18dot_product_kernelPdS_S_i,"",@"SHT_CUDA_INFO"
	.sectionflags	@""
	.align	4


	//----- nvinfo : EIATTR_CUDA_API_VERSION
	.align		4
        /*0000*/ 	.byte	0x04, 0x37
        /*0002*/ 	.short	(.L_31 - .L_30)
.L_30:
        /*0004*/ 	.word	0x00000082


	//----- nvinfo : EIATTR_KPARAM_INFO
	.align		4
.L_31:
        /*0008*/ 	.byte	0x04, 0x17
        /*000a*/ 	.short	(.L_33 - .L_32)
.L_32:
        /*000c*/ 	.word	0x00000000
        /*0010*/ 	.short	0x0003
        /*0012*/ 	.short	0x0018
        /*0014*/ 	.byte	0x00, 0xf0, 0x11, 0x00


	//----- nvinfo : EIATTR_KPARAM_INFO
	.align		4
.L_33:
        /*0018*/ 	.byte	0x04, 0x17
        /*001a*/ 	.short	(.L_35 - .L_34)
.L_34:
        /*001c*/ 	.word	0x00000000
        /*0020*/ 	.short	0x0002
        /*0022*/ 	.short	0x0010
        /*0024*/ 	.byte	0x00, 0xf5, 0x21, 0x00


	//----- nvinfo : EIATTR_KPARAM_INFO
	.align		4
.L_35:
        /*0028*/ 	.byte	0x04, 0x17
        /*002a*/ 	.short	(.L_37 - .L_36)
.L_36:
        /*002c*/ 	.word	0x00000000
        /*0030*/ 	.short	0x0001
        /*0032*/ 	.short	0x0008
        /*0034*/ 	.byte	0x00, 0xf5, 0x21, 0x00


	//----- nvinfo : EIATTR_KPARAM_INFO
	.align		4
.L_37:
        /*0038*/ 	.byte	0x04, 0x17
        /*003a*/ 	.short	(.L_39 - .L_38)
.L_38:
        /*003c*/ 	.word	0x00000000
        /*0040*/ 	.short	0x0000
        /*0042*/ 	.short	0x0000
        /*0044*/ 	.byte	0x00, 0xf5, 0x21, 0x00


	//----- nvinfo : EIATTR_SPARSE_MMA_MASK
	.align		4
.L_39:
        /*0048*/ 	.byte	0x03, 0x50
        /*004a*/ 	.short	0x0000


	//----- nvinfo : EIATTR_MAXREG_COUNT
	.align		4
        /*004c*/ 	.byte	0x03, 0x1b
        /*004e*/ 	.short	0x00ff


	//----- nvinfo : EIATTR_NUM_BARRIERS
	.align		4
        /*0050*/ 	.byte	0x02, 0x4c
        /*0052*/ 	.byte	0x01
	.zero		1


	//----- nvinfo : EIATTR_MERCURY_ISA_VERSION
	.align		4
        /*0054*/ 	.byte	0x03, 0x5f
        /*0056*/ 	.short	0x0101


	//----- nvinfo : EIATTR_VRC_CTA_INIT_COUNT
	.align		4
        /*0058*/ 	.byte	0x02, 0x4a
	.zero		1
	.zero		1


	//----- nvinfo : EIATTR_EXIT_INSTR_OFFSETS
	.align		4
        /*005c*/ 	.byte	0x04, 0x1c
        /*005e*/ 	.short	(.L_41 - .L_40)


	//   ....[0]....
.L_40:
        /*0060*/ 	.word	0x000002f0


	//   ....[1]....
        /*0064*/ 	.word	0x00000370


	//----- nvinfo : EIATTR_CRS_STACK_SIZE
	.align		4
.L_41:
        /*0068*/ 	.byte	0x04, 0x1e
        /*006a*/ 	.short	(.L_43 - .L_42)
.L_42:
        /*006c*/ 	.word	0x00000000


	//----- nvinfo : EIATTR_CBANK_PARAM_SIZE
	.align		4
.L_43:
        /*0070*/ 	.byte	0x03, 0x19
        /*0072*/ 	.short	0x001c


	//----- nvinfo : EIATTR_PARAM_CBANK
	.align		4
        /*0074*/ 	.byte	0x04, 0x0a
        /*0076*/ 	.short	(.L_45 - .L_44)
	.align		4
.L_44:
        /*0078*/ 	.word	index@(.nv.constant0._Z18dot_product_kernelPdS_S_i)
        /*007c*/ 	.short	0x0380
        /*007e*/ 	.short	0x001c


	//----- nvinfo : EIATTR_SW_WAR
	.align		4
.L_45:
        /*0080*/ 	.byte	0x04, 0x36
        /*0082*/ 	.short	(.L_47 - .L_46)
.L_46:
        /*0084*/ 	.word	0x00000008
.L_47:


//--------------------- .nv.info._Z12vector_scalePdS_di --------------------------
	.section	.nv.info._Z12vector_scalePdS_di,"",@"SHT_CUDA_INFO"
	.sectionflags	@""
	.align	4


	//----- nvinfo : EIATTR_CUDA_API_VERSION
	.align		4
        /*0000*/ 	.byte	0x04, 0x37
        /*0002*/ 	.short	(.L_49 - .L_48)
.L_48:
        /*0004*/ 	.word	0x00000082


	//----- nvinfo : EIATTR_KPARAM_INFO
	.align		4
.L_49:
        /*0008*/ 	.byte	0x04, 0x17
        /*000a*/ 	.short	(.L_51 - .L_50)
.L_50:
        /*000c*/ 	.word	0x00000000
        /*0010*/ 	.short	0x0003
        /*0012*/ 	.short	0x0018
        /*0014*/ 	.byte	0x00, 0xf0, 0x11, 0x00


	//----- nvinfo : EIATTR_KPARAM_INFO
	.align		4
.L_51:
        /*0018*/ 	.byte	0x04, 0x17
        /*001a*/ 	.short	(.L_53 - .L_52)
.L_52:
        /*001c*/ 	.word	0x00000000
        /*0020*/ 	.short	0x0002
        /*0022*/ 	.short	0x0010
        /*0024*/ 	.byte	0x00, 0xf0, 0x21, 0x00


	//----- nvinfo : EIATTR_KPARAM_INFO
	.align		4
.L_53:
        /*0028*/ 	.byte	0x04, 0x17
        /*002a*/ 	.short	(.L_55 - .L_54)
.L_54:
        /*002c*/ 	.word	0x00000000
        /*0030*/ 	.short	0x0001
        /*0032*/ 	.short	0x0008
        /*0034*/ 	.byte	0x00, 0xf5, 0x21, 0x00


	//----- nvinfo : EIATTR_KPARAM_INFO
	.align		4
.L_55:
        /*0038*/ 	.byte	0x04, 0x17
        /*003a*/ 	.short	(.L_57 - .L_56)
.L_56:
        /*003c*/ 	.word	0x00000000
        /*0040*/ 	.short	0x0000
        /*0042*/ 	.short	0x0000
        /*0044*/ 	.byte	0x00, 0xf5, 0x21, 0x00


	//----- nvinfo : EIATTR_SPARSE_MMA_MASK
	.align		4
.L_57:
        /*0048*/ 	.byte	0x03, 0x50
        /*004a*/ 	.short	0x0000


	//----- nvinfo : EIATTR_MAXREG_COUNT
	.align		4
        /*004c*/ 	.byte	0x03, 0x1b
        /*004e*/ 	.short	0x00ff


	//----- nvinfo : EIATTR_MERCURY_ISA_VERSION
	.align		4
        /*0050*/ 	.byte	0x03, 0x5f
        /*0052*/ 	.short	0x0101


	//----- nvinfo : EIATTR_VRC_CTA_INIT_COUNT
	.align		4
        /*0054*/ 	.byte	0x02, 0x4a
	.zero		1
	.zero		1


	//----- nvinfo : EIATTR_EXIT_INSTR_OFFSETS
	.align		4
        /*0058*/ 	.byte	0x04, 0x1c
        /*005a*/ 	.short	(.L_59 - .L_58)


	//   ....[0]....
.L_58:
        /*005c*/ 	.word	0x00000070


	//   ....[1]....
        /*0060*/ 	.word	0x00000110


	//----- nvinfo : EIATTR_CBANK_PARAM_SIZE
	.align		4
.L_59:
        /*0064*/ 	.byte	0x03, 0x19
        /*0066*/ 	.short	0x001c


	//----- nvinfo : EIATTR_PARAM_CBANK
	.align		4
        /*0068*/ 	.byte	0x04, 0x0a
        /*006a*/ 	.short	(.L_61 - .L_60)
	.align		4
.L_60:
        /*006c*/ 	.word	index@(.nv.constant0._Z12vector_scalePdS_di)
        /*0070*/ 	.short	0x0380
        /*0072*/ 	.short	0x001c


	//----- nvinfo : EIATTR_SW_WAR
	.align		4
.L_61:
        /*0074*/ 	.byte	0x04, 0x36
        /*0076*/ 	.short	(.L_63 - .L_62)
.L_62:
        /*0078*/ 	.word	0x00000008
.L_63:


//--------------------- .nv.info._Z15vector_subtractPdS_S_di --------------------------
	.section	.nv.info._Z15vector_subtractPdS_S_di,"",@"SHT_CUDA_INFO"
	.sectionflags	@""
	.align	4


	//----- nvinfo : EIATTR_CUDA_API_VERSION
	.align		4
        /*0000*/ 	.byte	0x04, 0x37
        /*0002*/ 	.short	(.L_65 - .L_64)
.L_64:
        /*0004*/ 	.word	0x00000082


	//----- nvinfo : EIATTR_KPARAM_INFO
	.align		4
.L_65:
        /*0008*/ 	.byte	0x04, 0x17
        /*000a*/ 	.short	(.L_67 - .L_66)
.L_66:
        /*000c*/ 	.word	0x00000000
        /*0010*/ 	.short	0x0004
        /*0012*/ 	.short	0x0020
        /*0014*/ 	.byte	0x00, 0xf0, 0x11, 0x00


	//----- nvinfo : EIATTR_KPARAM_INFO
	.align		4
.L_67:
        /*0018*/ 	.byte	0x04, 0x17
        /*001a*/ 	.short	(.L_69 - .L_68)
.L_68:
        /*001c*/ 	.word	0x00000000
        /*0020*/ 	.short	0x0003
        /*0022*/ 	.short	0x0018
        /*0024*/ 	.byte	0x00, 0xf0, 0x21, 0x00


	//----- nvinfo : EIATTR_KPARAM_INFO
	.align		4
.L_69:
        /*0028*/ 	.byte	0x04, 0x17
        /*002a*/ 	.short	(.L_71 - .L_70)
.L_70:
        /*002c*/ 	.word	0x00000000
        /*0030*/ 	.short	0x0002
        /*0032*/ 	.short	0x0010
        /*0034*/ 	.byte	0x00, 0xf5, 0x21, 0x00


	//----- nvinfo : EIATTR_KPARAM_INFO
	.align		4
.L_71:
        /*0038*/ 	.byte	0x04, 0x17
        /*003a*/ 	.short	(.L_73 - .L_72)
.L_72:
        /*003c*/ 	.word	0x00000000
        /*0040*/ 	.short	0x0001
        /*0042*/ 	.short	0x0008
        /*0044*/ 	.byte	0x00, 0xf5, 0x21, 0x00


	//----- nvinfo : EIATTR_KPARAM_INFO
	.align		4
.L_73:
        /*0048*/ 	.byte	0x04, 0x17
        /*004a*/ 	.short	(.L_75 - .L_74)
.L_74:
        /*004c*/ 	.word	0x00000000
        /*0050*/ 	.short	0x0000
        /*0052*/ 	.short	0x0000
        /*0054*/ 	.byte	0x00, 0xf5, 0x21, 0x00


	//----- nvinfo : EIATTR_SPARSE_MMA_MASK
	.align		4
.L_75:
        /*0058*/ 	.byte	0x03, 0x50
        /*005a*/ 	.short	0x0000


	//----- nvinfo : EIATTR_MAXREG_COUNT
	.align		4
        /*005c*/ 	.byte	0x03, 0x1b
        /*005e*/ 	.short	0x00ff


	//----- nvinfo : EIATTR_MERCURY_ISA_VERSION
	.align		4
        /*0060*/ 	.byte	0x03, 0x5f
        /*0062*/ 	.short	0x0101


	//----- nvinfo : EIATTR_VRC_CTA_INIT_COUNT
	.align		4
        /*0064*/ 	.byte	0x02, 0x4a
	.zero		1
	.zero		1


	//----- nvinfo : EIATTR_EXIT_INSTR_OFFSETS
	.align		4
        /*0068*/ 	.byte	0x04, 0x1c
        /*006a*/ 	.short	(.L_77 - .L_76)


	//   ....[0]....
.L_76:
        /*006c*/ 	.word	0x00000070


	//   ....[1]....
        /*0070*/ 	.word	0x00000140


	//----- nvinfo : EIATTR_CBANK_PARAM_SIZE
	.align		4
.L_77:
        /*0074*/ 	.byte	0x03, 0x19
        /*0076*/ 	.short	0x0024


	//----- nvinfo : EIATTR_PARAM_CBANK
	.align		4
        /*0078*/ 	.byte	0x04, 0x0a
        /*007a*/ 	.short	(.L_79 - .L_78)
	.align		4
.L_78:
        /*007c*/ 	.word	index@(.nv.constant0._Z15vector_subtractPdS_S_di)
        /*0080*/ 	.short	0x0380
        /*0082*/ 	.short	0x0024


	//----- nvinfo : EIATTR_SW_WAR
	.align		4
.L_79:
        /*0084*/ 	.byte	0x04, 0x36
        /*0086*/ 	.short	(.L_81 - .L_80)
.L_80:
        /*0088*/ 	.word	0x00000008
.L_81:


//--------------------- .nv.info._Z10vector_addPdS_S_di --------------------------
	.section	.nv.info._Z10vector_addPdS_S_di,"",@"SHT_CUDA_INFO"
	.sectionflags	@""
	.align	4


	//----- nvinfo : EIATTR_CUDA_API_VERSION
	.align		4
        /*0000*/ 	.byte	0x04, 0x37
        /*0002*/ 	.short	(.L_83 - .L_82)
.L_82:
        /*0004*/ 	.word	0x00000082


	//----- nvinfo : EIATTR_KPARAM_INFO
	.align		4
.L_83:
        /*0008*/ 	.byte	0x04, 0x17
        /*000a*/ 	.short	(.L_85 - .L_84)
.L_84:
        /*000c*/ 	.word	0x00000000
        /*0010*/ 	.short	0x0004
        /*0012*/ 	.short	0x0020
        /*0014*/ 	.byte	0x00, 0xf0, 0x11, 0x00


	//----- nvinfo : EIATTR_KPARAM_INFO
	.align		4
.L_85:
        /*0018*/ 	.byte	0x04, 0x17
        /*001a*/ 	.short	(.L_87 - .L_86)
.L_86:
        /*001c*/ 	.word	0x00000000
        /*0020*/ 	.short	0x0003
        /*0022*/ 	.short	0x0018
        /*0024*/ 	.byte	0x00, 0xf0, 0x21, 0x00


	//----- nvinfo : EIATTR_KPARAM_INFO
	.align		4
.L_87:
        /*0028*/ 	.byte	0x04, 0x17
        /*002a*/ 	.short	(.L_89 - .L_88)
.L_88:
        /*002c*/ 	.word	0x00000000
        /*0030*/ 	.short	0x0002
        /*0032*/ 	.short	0x0010
        /*0034*/ 	.byte	0x00, 0xf5, 0x21, 0x00


	//----- nvinfo : EIATTR_KPARAM_INFO
	.align		4
.L_89:
        /*0038*/ 	.byte	0x04, 0x17
        /*003a*/ 	.short	(.L_91 - .L_90)
.L_90:
        /*003c*/ 	.word	0x00000000
        /*0040*/ 	.short	0x0001
        /*0042*/ 	.short	0x0008
        /*0044*/ 	.byte	0x00, 0xf5, 0x21, 0x00


	//----- nvinfo : EIATTR_KPARAM_INFO
	.align		4
.L_91:
        /*0048*/ 	.byte	0x04, 0x17
        /*004a*/ 	.short	(.L_93 - .L_92)
.L_92:
        /*004c*/ 	.word	0x00000000
        /*0050*/ 	.short	0x0000
        /*0052*/ 	.short	0x0000
        /*0054*/ 	.byte	0x00, 0xf5, 0x21, 0x00


	//----- nvinfo : EIATTR_SPARSE_MMA_MASK
	.align		4
.L_93:
        /*0058*/ 	.byte	0x03, 0x50
        /*005a*/ 	.short	0x0000


	//----- nvinfo : EIATTR_MAXREG_COUNT
	.align		4
        /*005c*/ 	.byte	0x03, 0x1b
        /*005e*/ 	.short	0x00ff


	//----- nvinfo : EIATTR_MERCURY_ISA_VERSION
	.align		4
        /*0060*/ 	.byte	0x03, 0x5f
        /*0062*/ 	.short	0x0101


	//----- nvinfo : EIATTR_VRC_CTA_INIT_COUNT
	.align		4
        /*0064*/ 	.byte	0x02, 0x4a
	.zero		1
	.zero		1


	//----- nvinfo : EIATTR_EXIT_INSTR_OFFSETS
	.align		4
        /*0068*/ 	.byte	0x04, 0x1c
        /*006a*/ 	.short	(.L_95 - .L_94)


	//   ....[0]....
.L_94:
        /*006c*/ 	.word	0x00000070


	//   ....[1]....
        /*0070*/ 	.word	0x00000140


	//----- nvinfo : EIATTR_CBANK_PARAM_SIZE
	.align		4
.L_95:
        /*0074*/ 	.byte	0x03, 0x19
        /*0076*/ 	.short	0x0024


	//----- nvinfo : EIATTR_PARAM_CBANK
	.align		4
        /*0078*/ 	.byte	0x04, 0x0a
        /*007a*/ 	.short	(.L_97 - .L_96)
	.align		4
.L_96:
        /*007c*/ 	.word	index@(.nv.constant0._Z10vector_addPdS_S_di)
        /*0080*/ 	.short	0x0380
        /*0082*/ 	.short	0x0024


	//----- nvinfo : EIATTR_SW_WAR
	.align		4
.L_97:
        /*0084*/ 	.byte	0x04, 0x36
        /*0086*/ 	.short	(.L_99 - .L_98)
.L_98:
        /*0088*/ 	.word	0x00000008
.L_99:


//--------------------- .nv.info._Z22matrix_vector_multiplyPdS_S_i --------------------------
	.section	.nv.info._Z22matrix_vector_multiplyPdS_S_i,"",@"SHT_CUDA_INFO"
	.sectionflags	@""
	.align	4


	//----- nvinfo : EIATTR_CUDA_API_VERSION
	.align		4
        /*0000*/ 	.byte	0x04, 0x37
        /*0002*/ 	.short	(.L_101 - .L_100)
.L_100:
        /*0004*/ 	.word	0x00000082


	//----- nvinfo : EIATTR_KPARAM_INFO
	.align		4
.L_101:
        /*0008*/ 	.byte	0x04, 0x17
        /*000a*/ 	.short	(.L_103 - .L_102)
.L_102:
        /*000c*/ 	.word	0x00000000
        /*0010*/ 	.short	0x0003
        /*0012*/ 	.short	0x0018
        /*0014*/ 	.byte	0x00, 0xf0, 0x11, 0x00


	//----- nvinfo : EIATTR_KPARAM_INFO
	.align		4
.L_103:
        /*0018*/ 	.byte	0x04, 0x17
        /*001a*/ 	.short	(.L_105 - .L_104)
.L_104:
        /*001c*/ 	.word	0x00000000
        /*0020*/ 	.short	0x0002
        /*0022*/ 	.short	0x0010
        /*0024*/ 	.byte	0x00, 0xf5, 0x21, 0x00


	//----- nvinfo : EIATTR_KPARAM_INFO
	.align		4
.L_105:
        /*0028*/ 	.byte	0x04, 0x17
        /*002a*/ 	.short	(.L_107 - .L_106)
.L_106:
        /*002c*/ 	.word	0x00000000
        /*0030*/ 	.short	0x0001
        /*0032*/ 	.short	0x0008
        /*0034*/ 	.byte	0x00, 0xf5, 0x21, 0x00


	//----- nvinfo : EIATTR_KPARAM_INFO
	.align		4
.L_107:
        /*0038*/ 	.byte	0x04, 0x17
        /*003a*/ 	.short	(.L_109 - .L_108)
.L_108:
        /*003c*/ 	.word	0x00000000
        /*0040*/ 	.short	0x0000
        /*0042*/ 	.short	0x0000
        /*0044*/ 	.byte	0x00, 0xf5, 0x21, 0x00


	//----- nvinfo : EIATTR_SPARSE_MMA_MASK
	.align		4
.L_109:
        /*0048*/ 	.byte	0x03, 0x50
        /*004a*/ 	.short	0x0000


	//----- nvinfo : EIATTR_MAXREG_COUNT
	.align		4
        /*004c*/ 	.byte	0x03, 0x1b
        /*004e*/ 	.short	0x00ff


	//----- nvinfo : EIATTR_MERCURY_ISA_VERSION
	.align		4
        /*0050*/ 	.byte	0x03, 0x5f
        /*0052*/ 	.short	0x0101


	//----- nvinfo : EIATTR_VRC_CTA_INIT_COUNT
	.align		4
        /*0054*/ 	.byte	0x02, 0x4a
	.zero		1
	.zero		1


	//----- nvinfo : EIATTR_EXIT_INSTR_OFFSETS
	.align		4
        /*0058*/ 	.byte	0x04, 0x1c
        /*005a*/ 	.short	(.L_111 - .L_110)


	//   ....[0]....
.L_110:
        /*005c*/ 	.word	0x00000070


	//   ....[1]....
        /*0060*/ 	.word	0x00000ab0


	//----- nvinfo : EIATTR_CBANK_PARAM_SIZE
	.align		4
.L_111:
        /*0064*/ 	.byte	0x03, 0x19
        /*0066*/ 	.short	0x001c


	//----- nvinfo : EIATTR_PARAM_CBANK
	.align		4
        /*0068*/ 	.byte	0x04, 0x0a
        /*006a*/ 	.short	(.L_113 - .L_112)
	.align		4
.L_112:
        /*006c*/ 	.word	index@(.nv.constant0._Z22matrix_vector_multiplyPdS_S_i)
        /*0070*/ 	.short	0x0380
        /*0072*/ 	.short	0x001c


	//----- nvinfo : EIATTR_SW_WAR
	.align		4
.L_113:
        /*0074*/ 	.byte	0x04, 0x36
        /*0076*/ 	.short	(.L_115 - .L_114)
.L_114:
        /*0078*/ 	.word	0x00000008
.L_115:


//--------------------- .nv.callgraph             --------------------------
	.section	.nv.callgraph,"",@"SHT_CUDA_CALLGRAPH"
	.align	4
	.sectionentsize	8
	.align		4
        /*0000*/ 	.word	0x00000000
	.align		4
        /*0004*/ 	.word	0xffffffff
	.align		4
        /*0008*/ 	.word	0x00000000
	.align		4
        /*000c*/ 	.word	0xfffffffe
	.align		4
        /*0010*/ 	.word	0x00000000
	.align		4
        /*0014*/ 	.word	0xfffffffd
	.align		4
        /*0018*/ 	.word	0x00000000
	.align		4
        /*001c*/ 	.word	0xfffffffc


//--------------------- .text._Z18dot_product_kernelPdS_S_i --------------------------
	.section	.text._Z18dot_product_kernelPdS_S_i,"ax",@progbits
	.align	128
        .global         _Z18dot_product_kernelPdS_S_i
        .type           _Z18dot_product_kernelPdS_S_i,@function
        .size           _Z18dot_product_kernelPdS_S_i,(.L_x_16 - _Z18dot_product_kernelPdS_S_i)
        .other          _Z18dot_product_kernelPdS_S_i,@"STO_CUDA_ENTRY STV_DEFAULT"
_Z18dot_product_kernelPdS_S_i:
.text._Z18dot_product_kernelPdS_S_i:
[----:B------:R-:W-:Y:S01]  /*0000*/  LDC R1, c[0x0][0x37c] ;  /* 0x0000df00ff017b82 */ /* 0x000fe20000000800 */
[----:B------:R-:W0:Y:S01]  /*0010*/  S2R R0, SR_CTAID.X ;  /* 0x0000000000007919 */ /* 0x000e220000002500 */
[----:B------:R-:W1:Y:S01]  /*0020*/  LDCU UR4, c[0x0][0x360] ;  /* 0x00006c00ff0477ac */ /* 0x000e620008000800 */
[----:B------:R-:W-:Y:S01]  /*0030*/  BSSY.RECONVERGENT B0, `(.L_x_0) ;  /* 0x0000017000007945 */ /* 0x000fe20003800200 */
[----:B------:R-:W-:Y:S01]  /*0040*/  CS2R R2, SRZ ;  /* 0x0000000000027805 */ /* 0x000fe2000001ff00 */
[----:B------:R-:W0:Y:S01]  /*0050*/  S2R R15, SR_TID.X ;  /* 0x00000000000f7919 */ /* 0x000e220000002100 */
[----:B------:R-:W2:Y:S01]  /*0060*/  LDCU UR5, c[0x0][0x398] ;  /* 0x00007300ff0577ac */ /* 0x000ea20008000800 */
[----:B------:R-:W3:Y:S01]  /*0070*/  LDCU.64 UR6, c[0x0][0x358] ;  /* 0x00006b00ff0677ac */ /* 0x000ee20008000a00 */
[----:B-1----:R-:W-:Y:S02]  /*0080*/  IMAD.U32 R12, RZ, RZ, UR4 ;  /* 0x00000004ff0c7e24 */ /* 0x002fe4000f8e00ff */
[----:B0-----:R-:W-:-:S05]  /*0090*/  IMAD R4, R0, UR4, R15 ;  /* 0x0000000400047c24 */ /* 0x001fca000f8e020f */
[----:B--2---:R-:W-:-:S13]  /*00a0*/  ISETP.GE.AND P0, PT, R4, UR5, PT ;  /* 0x0000000504007c0c */ /* 0x004fda000bf06270 */
[----:B---3--:R-:W-:Y:S05]  /*00b0*/  @P0 BRA `(.L_x_1) ;  /* 0x0000000000380947 */ /* 0x008fea0003800000 */
[----:B------:R-:W0:Y:S01]  /*00c0*/  LDC.64 R8, c[0x0][0x380] ;  /* 0x0000e000ff087b82 */ /* 0x000e220000000a00 */
[----:B------:R-:W1:Y:S01]  /*00d0*/  LDCU UR4, c[0x0][0x370] ;  /* 0x00006e00ff0477ac */ /* 0x000e620008000800 */
[----:B------:R-:W-:Y:S01]  /*00e0*/  IMAD.MOV.U32 R13, RZ, RZ, R4 ;  /* 0x000000ffff0d7224 */ /* 0x000fe200078e0004 */
[----:B------:R-:W-:-:S05]  /*00f0*/  CS2R R2, SRZ ;  /* 0x0000000000027805 */ /* 0x000fca000001ff00 */
[----:B------:R-:W2:Y:S01]  /*0100*/  LDC.64 R10, c[0x0][0x388] ;  /* 0x0000e200ff0a7b82 */ /* 0x000ea20000000a00 */
[----:B-1----:R-:W-:-:S07]  /*0110*/  IMAD R14, R12, UR4, RZ ;  /* 0x000000040c0e7c24 */ /* 0x002fce000f8e02ff */
.L_x_2:
[----:B0-----:R-:W-:-:S04]  /*0120*/  IMAD.WIDE R4, R13, 0x8, R8 ;  /* 0x000000080d047825 */ /* 0x001fc800078e0208 */
[----:B--2---:R-:W-:Y:S02]  /*0130*/  IMAD.WIDE R6, R13, 0x8, R10 ;  /* 0x000000080d067825 */ /* 0x004fe400078e020a */
[----:B------:R-:W2:Y:S04]  /*0140*/  LDG.E.64 R4, desc[UR6][R4.64] ;  /* 0x0000000604047981 */ /* 0x000ea8000c1e1b00 */
[----:B------:R-:W2:Y:S01]  /*0150*/  LDG.E.64 R6, desc[UR6][R6.64] ;  /* 0x0000000606067981 */ /* 0x000ea2000c1e1b00 */
[----:B------:R-:W-:-:S05]  /*0160*/  IMAD.IADD R13, R14, 0x1, R13 ;  /* 0x000000010e0d7824 */ /* 0x000fca00078e020d */
[----:B------:R-:W-:Y:S01]  /*0170*/  ISETP.GE.AND P0, PT, R13, UR5, PT ;  /* 0x000000050d007c0c */ /* 0x000fe2000bf06270 */
[----:B--2---:R-:W-:-:S12]  /*0180*/  DFMA R2, R4, R6, R2 ;  /* 0x000000060402722b */ /* 0x004fd80000000002 */
[----:B------:R-:W-:Y:S05]  /*0190*/  @!P0 BRA `(.L_x_2) ;  /* 0xfffffffc00e08947 */ /* 0x000fea000383ffff */
.L_x_1:
[----:B------:R-:W-:Y:S05]  /*01a0*/  BSYNC.RECONVERGENT B0 ;  /* 0x0000000000007941 */ /* 0x000fea0003800200 */
.L_x_0:
[----:B------:R-:W0:Y:S01]  /*01b0*/  S2UR UR5, SR_CgaCtaId ;  /* 0x00000000000579c3 */ /* 0x000e220000008800 */
[----:B------:R-:W-:Y:S01]  /*01c0*/  UMOV UR4, 0x400 ;  /* 0x0000040000047882 */ /* 0x000fe20000000000 */
[----:B------:R-:W-:Y:S02]  /*01d0*/  ISETP.GE.U32.AND P1, PT, R12, 0x2, PT ;  /* 0x000000020c00780c */ /* 0x000fe40003f26070 */
[----:B------:R-:W-:Y:S01]  /*01e0*/  ISETP.NE.AND P0, PT, R15, RZ, PT ;  /* 0x000000ff0f00720c */ /* 0x000fe20003f05270 */
[----:B0-----:R-:W-:-:S06]  /*01f0*/  ULEA UR4, UR5, UR4, 0x18 ;  /* 0x0000000405047291 */ /* 0x001fcc000f8ec0ff */
[----:B------:R-:W-:-:S05]  /*0200*/  LEA R7, R15, UR4, 0x3 ;  /* 0x000000040f077c11 */ /* 0x000fca000f8e18ff */
[----:B------:R0:W-:Y:S01]  /*0210*/  STS.64 [R7], R2 ;  /* 0x0000000207007388 */ /* 0x0001e20000000a00 */
[----:B------:R-:W-:Y:S06]  /*0220*/  BAR.SYNC.DEFER_BLOCKING 0x0 ;  /* 0x0000000000007b1d */ /* 0x000fec0000010000 */
[----:B------:R-:W-:Y:S05]  /*0230*/  @!P1 BRA `(.L_x_3) ;  /* 0x00000000002c9947 */ /* 0x000fea0003800000 */
.L_x_4:
[----:B------:R-:W-:-:S04]  /*0240*/  SHF.R.U32.HI R8, RZ, 0x1, R12 ;  /* 0x00000001ff087819 */ /* 0x000fc8000001160c */
[----:B------:R-:W-:-:S13]  /*0250*/  ISETP.GE.U32.AND P1, PT, R15, R8, PT ;  /* 0x000000080f00720c */ /* 0x000fda0003f26070 */
[----:B------:R-:W-:Y:S01]  /*0260*/  @!P1 IMAD R6, R8, 0x8, R7 ;  /* 0x0000000808069824 */ /* 0x000fe200078e0207 */
[----:B------:R-:W-:Y:S04]  /*0270*/  @!P1 LDS.64 R4, [R7] ;  /* 0x0000000007049984 */ /* 0x000fe80000000a00 */
[----:B0-----:R-:W0:Y:S02]  /*0280*/  @!P1 LDS.64 R2, [R6] ;  /* 0x0000000006029984 */ /* 0x001e240000000a00 */
[----:B0-----:R-:W-:-:S07]  /*0290*/  @!P1 DADD R2, R2, R4 ;  /* 0x0000000002029229 */ /* 0x001fce0000000004 */
[----:B------:R1:W-:Y:S01]  /*02a0*/  @!P1 STS.64 [R7], R2 ;  /* 0x0000000207009388 */ /* 0x0003e20000000a00 */
[----:B------:R-:W-:Y:S01]  /*02b0*/  BAR.SYNC.DEFER_BLOCKING 0x0 ;  /* 0x0000000000007b1d */ /* 0x000fe20000010000 */
[----:B------:R-:W-:Y:S01]  /*02c0*/  ISETP.GT.U32.AND P1, PT, R12, 0x3, PT ;  /* 0x000000030c00780c */ /* 0x000fe20003f24070 */
[----:B------:R-:W-:-:S12]  /*02d0*/  IMAD.MOV.U32 R12, RZ, RZ, R8 ;  /* 0x000000ffff0c7224 */ /* 0x000fd800078e0008 */
[----:B-1----:R-:W-:Y:S05]  /*02e0*/  @P1 BRA `(.L_x_4) ;  /* 0xfffffffc00d41947 */ /* 0x002fea000383ffff */
.L_x_3:
[----:B------:R-:W-:Y:S05]  /*02f0*/  @P0 EXIT ;  /* 0x000000000000094d */ /* 0x000fea0003800000 */
[----:B------:R-:W1:Y:S01]  /*0300*/  S2UR UR5, SR_CgaCtaId ;  /* 0x00000000000579c3 */ /* 0x000e620000008800 */
[----:B------:R-:W-:-:S07]  /*0310*/  UMOV UR4, 0x400 ;  /* 0x0000040000047882 */ /* 0x000fce0000000000 */
[----:B------:R-:W2:Y:S01]  /*0320*/  LDC.64 R4, c[0x0][0x390] ;  /* 0x0000e400ff047b82 */ /* 0x000ea20000000a00 */
[----:B-1----:R-:W-:Y:S01]  /*0330*/  ULEA UR4, UR5, UR4, 0x18 ;  /* 0x0000000405047291 */ /* 0x002fe2000f8ec0ff */
[----:B--2---:R-:W-:-:S08]  /*0340*/  IMAD.WIDE.U32 R4, R0, 0x8, R4 ;  /* 0x0000000800047825 */ /* 0x004fd000078e0004 */
[----:B0-----:R-:W0:Y:S04]  /*0350*/  LDS.64 R2, [UR4] ;  /* 0x00000004ff027984 */ /* 0x001e280008000a00 */
[----:B0-----:R-:W-:Y:S01]  /*0360*/  STG.E.64 desc[UR6][R4.64], R2 ;  /* 0x0000000204007986 */ /* 0x001fe2000c101b06 */
[----:B------:R-:W-:Y:S05]  /*0370*/  EXIT ;  /* 0x000000000000794d */ /* 0x000fea0003800000 */
.L_x_5:
[----:B------:R-:W-:-:S00]  /*0380*/  BRA `(.L_x_5) ;  /* 0xfffffffc00fc7947 */ /* 0x000fc0000383ffff */
[----:B------:R-:W-:-:S00]  /*0390*/  NOP ;  /* 0x0000000000007918 */ /* 0x000fc00000000000 */
        /* <DEDUP_REMOVED lines=14> */
.L_x_16:


//--------------------- .text._Z12vector_scalePdS_di --------------------------
	.section	.text._Z12vector_scalePdS_di,"ax",@progbits
	.align	128
        .global         _Z12vector_scalePdS_di
        .type           _Z12vector_scalePdS_di,@function
        .size           _Z12vector_scalePdS_di,(.L_x_17 - _Z12vector_scalePdS_di)
        .other          _Z12vector_scalePdS_di,@"STO_CUDA_ENTRY STV_DEFAULT"
_Z12vector_scalePdS_di:
.text._Z12vector_scalePdS_di:
[----:B------:R-:W-:Y:S01]  /*0000*/  LDC R1, c[0x0][0x37c] ;  /* 0x0000df00ff017b82 */ /* 0x000fe20000000800 */
[----:B------:R-:W0:Y:S07]  /*0010*/  S2R R0, SR_TID.X ;  /* 0x0000000000007919 */ /* 0x000e2e0000002100 */
[----:B------:R-:W0:Y:S01]  /*0020*/  S2UR UR4, SR_CTAID.X ;  /* 0x00000000000479c3 */ /* 0x000e220000002500 */
[----:B------:R-:W1:Y:S07]  /*0030*/  LDCU UR5, c[0x0][0x398] ;  /* 0x00007300ff0577ac */ /* 0x000e6e0008000800 */
[----:B------:R-:W0:Y:S02]  /*0040*/  LDC R9, c[0x0][0x360] ;  /* 0x0000d800ff097b82 */ /* 0x000e240000000800 */
[----:B0-----:R-:W-:-:S05]  /*0050*/  IMAD R9, R9, UR4, R0 ;  /* 0x0000000409097c24 */ /* 0x001fca000f8e0200 */
[----:B-1----:R-:W-:-:S13]  /*0060*/  ISETP.GE.AND P0, PT, R9, UR5, PT ;  /* 0x0000000509007c0c */ /* 0x002fda000bf06270 */
[----:B------:R-:W-:Y:S05]  /*0070*/  @P0 EXIT ;  /* 0x000000000000094d */ /* 0x000fea0003800000 */
[----:B------:R-:W0:Y:S01]  /*0080*/  LDC.64 R2, c[0x0][0x388] ;  /* 0x0000e200ff027b82 */ /* 0x000e220000000a00 */
[----:B------:R-:W1:Y:S01]  /*0090*/  LDCU.64 UR4, c[0x0][0x358] ;  /* 0x00006b00ff0477ac */ /* 0x000e620008000a00 */
[----:B------:R-:W2:Y:S06]  /*00a0*/  LDCU.64 UR6, c[0x0][0x390] ;  /* 0x00007200ff0677ac */ /* 0x000eac0008000a00 */
[----:B------:R-:W3:Y:S01]  /*00b0*/  LDC.64 R6, c[0x0][0x380] ;  /* 0x0000e000ff067b82 */ /* 0x000ee20000000a00 */
[----:B0-----:R-:W-:-:S06]  /*00c0*/  IMAD.WIDE R2, R9, 0x8, R2 ;  /* 0x0000000809027825 */ /* 0x001fcc00078e0202 */
[----:B-1----:R-:W2:Y:S01]  /*00d0*/  LDG.E.64 R2, desc[UR4][R2.64] ;  /* 0x0000000402027981 */ /* 0x002ea2000c1e1b00 */
[----:B---3--:R-:W-:Y:S01]  /*00e0*/  IMAD.WIDE R6, R9, 0x8, R6 ;  /* 0x0000000809067825 */ /* 0x008fe200078e0206 */
[----:B--2---:R-:W-:-:S07]  /*00f0*/  DMUL R4, R2, UR6 ;  /* 0x0000000602047c28 */ /* 0x004fce0008000000 */
[----:B------:R-:W-:Y:S01]  /*0100*/  STG.E.64 desc[UR4][R6.64], R4 ;  /* 0x0000000406007986 */ /* 0x000fe2000c101b04 */
[----:B------:R-:W-:Y:S05]  /*0110*/  EXIT ;  /* 0x000000000000794d */ /* 0x000fea0003800000 */
.L_x_6:
        /* <DEDUP_REMOVED lines=14> */
.L_x_17:


//--------------------- .text._Z15vector_subtractPdS_S_di --------------------------
	.section	.text._Z15vector_subtractPdS_S_di,"ax",@progbits
	.align	128
        .global         _Z15vector_subtractPdS_S_di
        .type           _Z15vector_subtractPdS_S_di,@function
        .size           _Z15vector_subtractPdS_S_di,(.L_x_18 - _Z15vector_subtractPdS_S_di)
        .other          _Z15vector_subtractPdS_S_di,@"STO_CUDA_ENTRY STV_DEFAULT"
_Z15vector_subtractPdS_S_di:
.text._Z15vector_subtractPdS_S_di:
        /* <DEDUP_REMOVED lines=9> */
[----:B------:R-:W1:Y:S07]  /*0090*/  LDCU.64 UR4, c[0x0][0x358] ;  /* 0x00006b00ff0477ac */ /* 0x000e6e0008000a00 */
[----:B------:R-:W2:Y:S08]  /*00a0*/  LDC.64 R4, c[0x0][0x390] ;  /* 0x0000e400ff047b82 */ /* 0x000eb00000000a00 */
[----:B------:R-:W3:Y:S01]  /*00b0*/  LDC.64 R6, c[0x0][0x398] ;  /* 0x0000e600ff067b82 */ /* 0x000ee20000000a00 */
[----:B0-----:R-:W-:-:S07]  /*00c0*/  IMAD.WIDE R2, R11, 0x8, R2 ;  /* 0x000000080b027825 */ /* 0x001fce00078e0202 */
[----:B------:R-:W0:Y:S01]  /*00d0*/  LDC.64 R8, c[0x0][0x380] ;  /* 0x0000e000ff087b82 */ /* 0x000e220000000a00 */
[----:B-1----:R-:W3:Y:S01]  /*00e0*/  LDG.E.64 R2, desc[UR4][R2.64] ;  /* 0x0000000402027981 */ /* 0x002ee2000c1e1b00 */
[----:B--2---:R-:W-:-:S06]  /*00f0*/  IMAD.WIDE R4, R11, 0x8, R4 ;  /* 0x000000080b047825 */ /* 0x004fcc00078e0204 */
[----:B------:R-:W3:Y:S01]  /*0100*/  LDG.E.64 R4, desc[UR4][R4.64] ;  /* 0x0000000404047981 */ /* 0x000ee2000c1e1b00 */
[----:B0-----:R-:W-:Y:S01]  /*0110*/  IMAD.WIDE R8, R11, 0x8, R8 ;  /* 0x000000080b087825 */ /* 0x001fe200078e0208 */
[----:B---3--:R-:W-:-:S07]  /*0120*/  DFMA R6, -R4, R6, R2 ;  /* 0x000000060406722b */ /* 0x008fce0000000102 */
[----:B------:R-:W-:Y:S01]  /*0130*/  STG.E.64 desc[UR4][R8.64], R6 ;  /* 0x0000000608007986 */ /* 0x000fe2000c101b04 */
[----:B------:R-:W-:Y:S05]  /*0140*/  EXIT ;  /* 0x000000000000794d */ /* 0x000fea0003800000 */
.L_x_7:
        /* <DEDUP_REMOVED lines=11> */
.L_x_18:


//--------------------- .text._Z10vector_addPdS_S_di --------------------------
	.section	.text._Z10vector_addPdS_S_di,"ax",@progbits
	.align	128
        .global         _Z10vector_addPdS_S_di
        .type           _Z10vector_addPdS_S_di,@function
        .size           _Z10vector_addPdS_S_di,(.L_x_19 - _Z10vector_addPdS_S_di)
        .other          _Z10vector_addPdS_S_di,@"STO_CUDA_ENTRY STV_DEFAULT"
_Z10vector_addPdS_S_di:
.text._Z10vector_addPdS_S_di:
        /* <DEDUP_REMOVED lines=18> */
[----:B---3--:R-:W-:-:S07]  /*0120*/  DFMA R6, R4, R6, R2 ;  /* 0x000000060406722b */ /* 0x008fce0000000002 */
[----:B------:R-:W-:Y:S01]  /*0130*/  STG.E.64 desc[UR4][R8.64], R6 ;  /* 0x0000000608007986 */ /* 0x000fe2000c101b04 */
[----:B------:R-:W-:Y:S05]  /*0140*/  EXIT ;  /* 0x000000000000794d */ /* 0x000fea0003800000 */
.L_x_8:
        /* <DEDUP_REMOVED lines=11> */
.L_x_19:


//--------------------- .text._Z22matrix_vector_multiplyPdS_S_i --------------------------
	.section	.text._Z22matrix_vector_multiplyPdS_S_i,"ax",@progbits
	.align	128
        .global         _Z22matrix_vector_multiplyPdS_S_i
        .type           _Z22matrix_vector_multiplyPdS_S_i,@function
        .size           _Z22matrix_vector_multiplyPdS_S_i,(.L_x_20 - _Z22matrix_vector_multiplyPdS_S_i)
        .other          _Z22matrix_vector_multiplyPdS_S_i,@"STO_CUDA_ENTRY STV_DEFAULT"
_Z22matrix_vector_multiplyPdS_S_i:
.text._Z22matrix_vector_multiplyPdS_S_i:
        /* <DEDUP_REMOVED lines=8> */
[----:B------:R-:W-:Y:S01]  /*0080*/  UISETP.GE.AND UP0, UPT, UR16, 0x1, UPT ;  /* 0x000000011000788c */ /* 0x000fe2000bf06270 */
[----:B------:R-:W-:Y:S01]  /*0090*/  CS2R R24, SRZ ;  /* 0x0000000000187805 */ /* 0x000fe2000001ff00 */
[----:B------:R-:W0:Y:S07]  /*00a0*/  LDCU.64 UR14, c[0x0][0x358] ;  /* 0x00006b00ff0e77ac */ /* 0x000e2e0008000a00 */
[----:B------:R-:W-:Y:S05]  /*00b0*/  BRA.U !UP0, `(.L_x_9) ;  /* 0x0000000908707547 */ /* 0x000fea000b800000 */
[----:B------:R-:W-:Y:S01]  /*00c0*/  UISETP.GE.U32.AND UP1, UPT, UR16, 0x10, UPT ;  /* 0x000000101000788c */ /* 0x000fe2000bf26070 */
[----:B------:R-:W-:Y:S01]  /*00d0*/  HFMA2 R3, -RZ, RZ, 0, 0 ;  /* 0x00000000ff037431 */ /* 0x000fe200000001ff */
[----:B------:R-:W-:Y:S02]  /*00e0*/  ULOP3.LUT UR12, UR16, 0xf, URZ, 0xc0, !UPT ;  /* 0x0000000f100c7892 */ /* 0x000fe4000f8ec0ff */
[----:B------:R-:W-:Y:S01]  /*00f0*/  IMAD R2, R0, UR16, RZ ;  /* 0x0000001000027c24 */ /* 0x000fe2000f8e02ff */
[----:B------:R-:W-:Y:S01]  /*0100*/  CS2R R24, SRZ ;  /* 0x0000000000187805 */ /* 0x000fe2000001ff00 */
[----:B------:R-:W-:-:S03]  /*0110*/  UISETP.NE.AND UP0, UPT, UR12, URZ, UPT ;  /* 0x000000ff0c00728c */ /* 0x000fc6000bf05270 */
[----:B------:R-:W-:Y:S08]  /*0120*/  BRA.U !UP1, `(.L_x_10) ;  /* 0x00000005091c7547 */ /* 0x000ff0000b800000 */
[----:B------:R-:W1:Y:S01]  /*0130*/  LDCU.128 UR8, c[0x0][0x380] ;  /* 0x00007000ff0877ac */ /* 0x000e620008000c00 */
[----:B------:R-:W-:Y:S01]  /*0140*/  IMAD.MOV.U32 R26, RZ, RZ, R2 ;  /* 0x000000ffff1a7224 */ /* 0x000fe200078e0002 */
[----:B------:R-:W-:Y:S01]  /*0150*/  CS2R R24, SRZ ;  /* 0x0000000000187805 */ /* 0x000fe2000001ff00 */
[----:B------:R-:W-:-:S06]  /*0160*/  ULOP3.LUT UR13, UR16, 0x7ffffff0, URZ, 0xc0, !UPT ;  /* 0x7ffffff0100d7892 */ /* 0x000fcc000f8ec0ff */
[----:B------:R-:W-:Y:S01]  /*0170*/  MOV R3, UR13 ;  /* 0x0000000d00037c02 */ /* 0x000fe20008000f00 */
[----:B-1----:R-:W-:Y:S02]  /*0180*/  UIADD3 UR4, UP2, UPT, UR10, 0x40, URZ ;  /* 0x000000400a047890 */ /* 0x002fe4000ff5e0ff */
[----:B------:R-:W-:Y:S02]  /*0190*/  UIADD3 UR6, UP1, UPT, UR8, 0x40, URZ ;  /* 0x0000004008067890 */ /* 0x000fe4000ff3e0ff */
[----:B------:R-:W-:Y:S02]  /*01a0*/  UIADD3.X UR5, UPT, UPT, URZ, UR11, URZ, UP2, !UPT ;  /* 0x0000000bff057290 */ /* 0x000fe400097fe4ff */
[----:B------:R-:W-:Y:S01]  /*01b0*/  IMAD.U32 R10, RZ, RZ, UR4 ;  /* 0x00000004ff0a7e24 */ /* 0x000fe2000f8e00ff */
[----:B------:R-:W-:Y:S02]  /*01c0*/  UIADD3 UR8, UPT, UPT, -UR13, URZ, URZ ;  /* 0x000000ff0d087290 */ /* 0x000fe4000fffe1ff */
[----:B------:R-:W-:Y:S01]  /*01d0*/  UIADD3.X UR7, UPT, UPT, URZ, UR9, URZ, UP1, !UPT ;  /* 0x00000009ff077290 */ /* 0x000fe20008ffe4ff */
[----:B------:R-:W-:-:S11]  /*01e0*/  MOV R11, UR5 ;  /* 0x00000005000b7c02 */ /* 0x000fd60008000f00 */
.L_x_11:
[----:B------:R-:W-:Y:S01]  /*01f0*/  MOV R5, UR7 ;  /* 0x0000000700057c02 */ /* 0x000fe20008000f00 */
[----:B------:R-:W-:Y:S01]  /*0200*/  IMAD.U32 R4, RZ, RZ, UR6 ;  /* 0x00000006ff047e24 */ /* 0x000fe2000f8e00ff */
[----:B------:R-:W-:Y:S01]  /*0210*/  MOV R7, R11 ;  /* 0x0000000b00077202 */ /* 0x000fe20000000f00 */
[----:B------:R-:W-:Y:S02]  /*0220*/  IMAD.MOV.U32 R6, RZ, RZ, R10 ;  /* 0x000000ffff067224 */ /* 0x000fe400078e000a */
[----:B------:R-:W-:-:S03]  /*0230*/  IMAD.WIDE R4, R26, 0x8, R4 ;  /* 0x000000081a047825 */ /* 0x000fc600078e0204 */
[----:B0-----:R-:W2:Y:S04]  /*0240*/  LDG.E.64 R22, desc[UR14][R6.64+-0x40] ;  /* 0xffffc00e06167981 */ /* 0x001ea8000c1e1b00 */
[----:B------:R-:W2:Y:S04]  /*0250*/  LDG.E.64 R12, desc[UR14][R4.64+-0x40] ;  /* 0xffffc00e040c7981 */ /* 0x000ea8000c1e1b00 */
[----:B------:R-:W3:Y:S04]  /*0260*/  LDG.E.64 R20, desc[UR14][R6.64+-0x38] ;  /* 0xffffc80e06147981 */ /* 0x000ee8000c1e1b00 */
[----:B------:R-:W3:Y:S04]  /*0270*/  LDG.E.64 R16, desc[UR14][R4.64+-0x38] ;  /* 0xffffc80e04107981 */ /* 0x000ee8000c1e1b00 */
[----:B------:R-:W4:Y:S04]  /*0280*/  LDG.E.64 R14, desc[UR14][R6.64+-0x30] ;  /* 0xffffd00e060e7981 */ /* 0x000f28000c1e1b00 */
[----:B------:R-:W4:Y:S04]  /*0290*/  LDG.E.64 R10, desc[UR14][R4.64+-0x30] ;  /* 0xffffd00e040a7981 */ /* 0x000f28000c1e1b00 */
[----:B------:R-:W5:Y:S04]  /*02a0*/  LDG.E.64 R18, desc[UR14][R6.64+-0x28] ;  /* 0xffffd80e06127981 */ /* 0x000f68000c1e1b00 */
[----:B------:R-:W5:Y:S01]  /*02b0*/  LDG.E.64 R8, desc[UR14][R4.64+-0x28] ;  /* 0xffffd80e04087981 */ /* 0x000f62000c1e1b00 */
[----:B--2---:R-:W-:-:S03]  /*02c0*/  DFMA R22, R12, R22, R24 ;  /* 0x000000160c16722b */ /* 0x004fc60000000018 */
[----:B------:R-:W2:Y:S04]  /*02d0*/  LDG.E.64 R24, desc[UR14][R6.64+-0x20] ;  /* 0xffffe00e06187981 */ /* 0x000ea8000c1e1b00 */
[----:B------:R-:W2:Y:S01]  /*02e0*/  LDG.E.64 R12, desc[UR14][R4.64+-0x20] ;  /* 0xffffe00e040c7981 */ /* 0x000ea2000c1e1b00 */
[----:B---3--:R-:W-:-:S03]  /*02f0*/  DFMA R20, R16, R20, R22 ;  /* 0x000000141014722b */ /* 0x008fc60000000016 */
[----:B------:R-:W3:Y:S04]  /*0300*/  LDG.E.64 R22, desc[UR14][R6.64+-0x18] ;  /* 0xffffe80e06167981 */ /* 0x000ee8000c1e1b00 */
[----:B------:R-:W3:Y:S01]  /*0310*/  LDG.E.64 R16, desc[UR14][R4.64+-0x18] ;  /* 0xffffe80e04107981 */ /* 0x000ee2000c1e1b00 */
[----:B----4-:R-:W-:-:S03]  /*0320*/  DFMA R14, R10, R14, R20 ;  /* 0x0000000e0a0e722b */ /* 0x010fc60000000014 */
[----:B------:R-:W4:Y:S04]  /*0330*/  LDG.E.64 R10, desc[UR14][R6.64+-0x10] ;  /* 0xfffff00e060a7981 */ /* 0x000f28000c1e1b00 */
[----:B------:R-:W4:Y:S01]  /*0340*/  LDG.E.64 R20, desc[UR14][R4.64+-0x10] ;  /* 0xfffff00e04147981 */ /* 0x000f22000c1e1b00 */
[----:B-----5:R-:W-:-:S03]  /*0350*/  DFMA R18, R8, R18, R14 ;  /* 0x000000120812722b */ /* 0x020fc6000000000e */
        /* <DEDUP_REMOVED lines=26> */
[----:B------:R-:W-:Y:S01]  /*0500*/  UIADD3 UR8, UPT, UPT, UR8, 0x10, URZ ;  /* 0x0000001008087890 */ /* 0x000fe2000fffe0ff */
[----:B------:R-:W-:-:S03]  /*0510*/  IADD3 R26, PT, PT, R26, 0x10, RZ ;  /* 0x000000101a1a7810 */ /* 0x000fc60007ffe0ff */
[----:B------:R-:W-:Y:S01]  /*0520*/  UISETP.NE.AND UP1, UPT, UR8, URZ, UPT ;  /* 0x000000ff0800728c */ /* 0x000fe2000bf25270 */
[----:B--2---:R-:W-:-:S08]  /*0530*/  DFMA R10, R14, R12, R10 ;  /* 0x0000000c0e0a722b */ /* 0x004fd0000000000a */
[----:B---3--:R-:W-:-:S08]  /*0540*/  DFMA R10, R18, R16, R10 ;  /* 0x00000010120a722b */ /* 0x008fd0000000000a */
[----:B----4-:R-:W-:Y:S01]  /*0550*/  DFMA R24, R24, R22, R10 ;  /* 0x000000161818722b */ /* 0x010fe2000000000a */
[----:B------:R-:W-:-:S05]  /*0560*/  IADD3 R10, P0, PT, R6, 0x80, RZ ;  /* 0x00000080060a7810 */ /* 0x000fca0007f1e0ff */
[----:B------:R-:W-:Y:S02]  /*0570*/  IMAD.X R11, RZ, RZ, R7, P0 ;  /* 0x000000ffff0b7224 */ /* 0x000fe400000e0607 */
[----:B-----5:R-:W-:Y:S01]  /*0580*/  DFMA R24, R20, R8, R24 ;  /* 0x000000081418722b */ /* 0x020fe20000000018 */
[----:B------:R-:W-:Y:S10]  /*0590*/  BRA.U UP1, `(.L_x_11) ;  /* 0xfffffffd01147547 */ /* 0x000ff4000b83ffff */
.L_x_10:
[----:B------:R-:W-:Y:S05]  /*05a0*/  BRA.U !UP0, `(.L_x_9) ;  /* 0x0000000508347547 */ /* 0x000fea000b800000 */
[----:B------:R-:W-:Y:S02]  /*05b0*/  UISETP.GE.U32.AND UP0, UPT, UR12, 0x8, UPT ;  /* 0x000000080c00788c */ /* 0x000fe4000bf06070 */
[----:B------:R-:W-:-:S04]  /*05c0*/  ULOP3.LUT UR5, UR16, 0x7, URZ, 0xc0, !UPT ;  /* 0x0000000710057892 */ /* 0x000fc8000f8ec0ff */
[----:B------:R-:W-:-:S03]  /*05d0*/  UISETP.NE.AND UP1, UPT, UR5, URZ, UPT ;  /* 0x000000ff0500728c */ /* 0x000fc6000bf25270 */
[----:B------:R-:W-:Y:S08]  /*05e0*/  BRA.U !UP0, `(.L_x_12) ;  /* 0x0000000108787547 */ /* 0x000ff0000b800000 */
[----:B------:R-:W1:Y:S01]  /*05f0*/  LDC.64 R10, c[0x0][0x380] ;  /* 0x0000e000ff0a7b82 */ /* 0x000e620000000a00 */
[----:B------:R-:W-:-:S07]  /*0600*/  IMAD.IADD R7, R2, 0x1, R3 ;  /* 0x0000000102077824 */ /* 0x000fce00078e0203 */
[----:B------:R-:W2:Y:S01]  /*0610*/  LDC.64 R4, c[0x0][0x388] ;  /* 0x0000e200ff047b82 */ /* 0x000ea20000000a00 */
[----:B-1----:R-:W-:-:S05]  /*0620*/  IMAD.WIDE R10, R7, 0x8, R10 ;  /* 0x00000008070a7825 */ /* 0x002fca00078e020a */
[----:B0-----:R-:W3:Y:S01]  /*0630*/  LDG.E.64 R12, desc[UR14][R10.64] ;  /* 0x0000000e0a0c7981 */ /* 0x001ee2000c1e1b00 */
[----:B--2---:R-:W-:-:S03]  /*0640*/  IMAD.WIDE.U32 R4, R3, 0x8, R4 ;  /* 0x0000000803047825 */ /* 0x004fc600078e0004 */
[----:B------:R-:W2:Y:S04]  /*0650*/  LDG.E.64 R16, desc[UR14][R10.64+0x8] ;  /* 0x0000080e0a107981 */ /* 0x000ea8000c1e1b00 */
[----:B------:R-:W3:Y:S04]  /*0660*/  LDG.E.64 R14, desc[UR14][R4.64] ;  /* 0x0000000e040e7981 */ /* 0x000ee8000c1e1b00 */
[----:B------:R-:W2:Y:S04]  /*0670*/  LDG.E.64 R18, desc[UR14][R4.64+0x8] ;  /* 0x0000080e04127981 */ /* 0x000ea8000c1e1b00 */
[----:B------:R-:W4:Y:S04]  /*0680*/  LDG.E.64 R20, desc[UR14][R10.64+0x10] ;  /* 0x0000100e0a147981 */ /* 0x000f28000c1e1b00 */
[----:B------:R-:W4:Y:S04]  /*0690*/  LDG.E.64 R22, desc[UR14][R4.64+0x10] ;  /* 0x0000100e04167981 */ /* 0x000f28000c1e1b00 */
[----:B------:R-:W5:Y:S04]  /*06a0*/  LDG.E.64 R6, desc[UR14][R10.64+0x18] ;  /* 0x0000180e0a067981 */ /* 0x000f68000c1e1b00 */
[----:B------:R-:W5:Y:S04]  /*06b0*/  LDG.E.64 R8, desc[UR14][R4.64+0x18] ;  /* 0x0000180e04087981 */ /* 0x000f68000c1e1b00 */
[----:B------:R-:W5:Y:S04]  /*06c0*/  LDG.E.64 R26, desc[UR14][R10.64+0x38] ;  /* 0x0000380e0a1a7981 */ /* 0x000f68000c1e1b00 */
[----:B------:R-:W5:Y:S01]  /*06d0*/  LDG.E.64 R28, desc[UR14][R4.64+0x38] ;  /* 0x0000380e041c7981 */ /* 0x000f62000c1e1b00 */
[----:B---3--:R-:W-:-:S03]  /*06e0*/  DFMA R24, R12, R14, R24 ;  /* 0x0000000e0c18722b */ /* 0x008fc60000000018 */
[----:B------:R-:W3:Y:S04]  /*06f0*/  LDG.E.64 R12, desc[UR14][R10.64+0x20] ;  /* 0x0000200e0a0c7981 */ /* 0x000ee8000c1e1b00 */
[----:B------:R-:W3:Y:S01]  /*0700*/  LDG.E.64 R14, desc[UR14][R4.64+0x20] ;  /* 0x0000200e040e7981 */ /* 0x000ee2000c1e1b00 */
[----:B--2---:R-:W-:-:S03]  /*0710*/  DFMA R24, R16, R18, R24 ;  /* 0x000000121018722b */ /* 0x004fc60000000018 */
[----:B------:R-:W2:Y:S04]  /*0720*/  LDG.E.64 R16, desc[UR14][R10.64+0x28] ;  /* 0x0000280e0a107981 */ /* 0x000ea8000c1e1b00 */
[----:B------:R-:W2:Y:S01]  /*0730*/  LDG.E.64 R18, desc[UR14][R4.64+0x28] ;  /* 0x0000280e04127981 */ /* 0x000ea2000c1e1b00 */
[----:B----4-:R-:W-:-:S03]  /*0740*/  DFMA R20, R20, R22, R24 ;  /* 0x000000161414722b */ /* 0x010fc60000000018 */
[----:B------:R-:W4:Y:S04]  /*0750*/  LDG.E.64 R22, desc[UR14][R10.64+0x30] ;  /* 0x0000300e0a167981 */ /* 0x000f28000c1e1b00 */
[----:B------:R-:W4:Y:S01]  /*0760*/  LDG.E.64 R24, desc[UR14][R4.64+0x30] ;  /* 0x0000300e04187981 */ /* 0x000f22000c1e1b00 */
[----:B-----5:R-:W-:Y:S01]  /*0770*/  DFMA R6, R6, R8, R20 ;  /* 0x000000080606722b */ /* 0x020fe20000000014 */
[----:B------:R-:W-:-:S07]  /*0780*/  IADD3 R3, PT, PT, R3, 0x8, RZ ;  /* 0x0000000803037810 */ /* 0x000fce0007ffe0ff */
[----:B---3--:R-:W-:-:S08]  /*0790*/  DFMA R6, R12, R14, R6 ;  /* 0x0000000e0c06722b */ /* 0x008fd00000000006 */
[----:B--2---:R-:W-:-:S08]  /*07a0*/  DFMA R6, R16, R18, R6 ;  /* 0x000000121006722b */ /* 0x004fd00000000006 */
[----:B----4-:R-:W-:-:S08]  /*07b0*/  DFMA R24, R22, R24, R6 ;  /* 0x000000181618722b */ /* 0x010fd00000000006 */
[----:B------:R-:W-:-:S11]  /*07c0*/  DFMA R24, R26, R28, R24 ;  /* 0x0000001c1a18722b */ /* 0x000fd60000000018 */
.L_x_12:
        /* <DEDUP_REMOVED lines=17> */
[----:B------:R-:W5:Y:S01]  /*08e0*/  LDG.E.64 R14, desc[UR14][R20.64+0x18] ;  /* 0x0000180e140e7981 */ /* 0x000f62000c1e1b00 */
[----:B------:R-:W-:Y:S01]  /*08f0*/  IADD3 R3, PT, PT, R3, 0x4, RZ ;  /* 0x0000000403037810 */ /* 0x000fe20007ffe0ff */
[----:B---3--:R-:W-:-:S08]  /*0900*/  DFMA R18, R18, R22, R24 ;  /* 0x000000161212722b */ /* 0x008fd00000000018 */
[----:B--2---:R-:W-:-:S08]  /*0910*/  DFMA R8, R8, R10, R18 ;  /* 0x0000000a0808722b */ /* 0x004fd00000000012 */
[----:B----4-:R-:W-:-:S08]  /*0920*/  DFMA R4, R4, R6, R8 ;  /* 0x000000060404722b */ /* 0x010fd00000000008 */
[----:B-----5:R-:W-:-:S11]  /*0930*/  DFMA R24, R12, R14, R4 ;  /* 0x0000000e0c18722b */ /* 0x020fd60000000004 */
.L_x_13:
[----:B------:R-:W-:Y:S05]  /*0940*/  BRA.U !UP1, `(.L_x_9) ;  /* 0x00000001094c7547 */ /* 0x000fea000b800000 */
[----:B------:R-:W1:Y:S01]  /*0950*/  LDC.64 R4, c[0x0][0x388] ;  /* 0x0000e200ff047b82 */ /* 0x000e620000000a00 */
[----:B------:R-:W-:Y:S01]  /*0960*/  IADD3 R9, PT, PT, R2, R3, RZ ;  /* 0x0000000302097210 */ /* 0x000fe20007ffe0ff */
[----:B------:R-:W-:-:S06]  /*0970*/  UIADD3 UR4, UPT, UPT, -UR4, URZ, URZ ;  /* 0x000000ff04047290 */ /* 0x000fcc000fffe1ff */
[----:B------:R-:W2:Y:S01]  /*0980*/  LDC.64 R6, c[0x0][0x380] ;  /* 0x0000e000ff067b82 */ /* 0x000ea20000000a00 */
[----:B-1----:R-:W-:-:S04]  /*0990*/  IMAD.WIDE.U32 R4, R3, 0x8, R4 ;  /* 0x0000000803047825 */ /* 0x002fc800078e0004 */
[----:B------:R-:W-:Y:S01]  /*09a0*/  IMAD.MOV.U32 R8, RZ, RZ, R4 ;  /* 0x000000ffff087224 */ /* 0x000fe200078e0004 */
[----:B------:R-:W-:-:S07]  /*09b0*/  MOV R11, R5 ;  /* 0x00000005000b7202 */ /* 0x000fce0000000f00 */
.L_x_14:
[----:B--2---:R-:W-:Y:S01]  /*09c0*/  IMAD.WIDE R2, R9, 0x8, R6 ;  /* 0x0000000809027825 */ /* 0x004fe200078e0206 */
[----:B------:R-:W-:-:S03]  /*09d0*/  MOV R4, R8 ;  /* 0x0000000800047202 */ /* 0x000fc60000000f00 */
[----:B------:R-:W-:Y:S02]  /*09e0*/  IMAD.MOV.U32 R5, RZ, RZ, R11 ;  /* 0x000000ffff057224 */ /* 0x000fe400078e000b */
[----:B0-----:R-:W2:Y:S04]  /*09f0*/  LDG.E.64 R2, desc[UR14][R2.64] ;  /* 0x0000000e02027981 */ /* 0x001ea8000c1e1b00 */
[----:B------:R-:W2:Y:S01]  /*0a00*/  LDG.E.64 R4, desc[UR14][R4.64] ;  /* 0x0000000e04047981 */ /* 0x000ea2000c1e1b00 */
[----:B------:R-:W-:Y:S01]  /*0a10*/  UIADD3 UR4, UPT, UPT, UR4, 0x1, URZ ;  /* 0x0000000104047890 */ /* 0x000fe2000fffe0ff */
[----:B------:R-:W-:Y:S02]  /*0a20*/  IADD3 R8, P0, PT, R8, 0x8, RZ ;  /* 0x0000000808087810 */ /* 0x000fe40007f1e0ff */
[----:B------:R-:W-:Y:S01]  /*0a30*/  IADD3 R9, PT, PT, R9, 0x1, RZ ;  /* 0x0000000109097810 */ /* 0x000fe20007ffe0ff */
[----:B------:R-:W-:Y:S01]  /*0a40*/  UISETP.NE.AND UP0, UPT, UR4, URZ, UPT ;  /* 0x000000ff0400728c */ /* 0x000fe2000bf05270 */
[----:B------:R-:W-:Y:S01]  /*0a50*/  IADD3.X R11, PT, PT, RZ, R11, RZ, P0, !PT ;  /* 0x0000000bff0b7210 */ /* 0x000fe200007fe4ff */
[----:B--2---:R-:W-:-:S07]  /*0a60*/  DFMA R24, R2, R4, R24 ;  /* 0x000000040218722b */ /* 0x004fce0000000018 */
[----:B------:R-:W-:Y:S05]  /*0a70*/  BRA.U UP0, `(.L_x_14) ;  /* 0xfffffffd00d07547 */ /* 0x000fea000b83ffff */
.L_x_9:
[----:B------:R-:W1:Y:S02]  /*0a80*/  LDC.64 R2, c[0x0][0x390] ;  /* 0x0000e400ff027b82 */ /* 0x000e640000000a00 */
[----:B-1----:R-:W-:-:S05]  /*0a90*/  IMAD.WIDE R2, R0, 0x8, R2 ;  /* 0x0000000800027825 */ /* 0x002fca00078e0202 */
[----:B0-----:R-:W-:Y:S01]  /*0aa0*/  STG.E.64 desc[UR14][R2.64], R24 ;  /* 0x0000001802007986 */ /* 0x001fe2000c101b0e */
[----:B------:R-:W-:Y:S05]  /*0ab0*/  EXIT ;  /* 0x000000000000794d */ /* 0x000fea0003800000 */
.L_x_15:
        /* <DEDUP_REMOVED lines=12> */
.L_x_20:


//--------------------- .nv.shared._Z18dot_product_kernelPdS_S_i --------------------------
	.section	.nv.shared._Z18dot_product_kernelPdS_S_i,"aw",@nobits
	.sectionflags	@""
	.align	8
.nv.shared._Z18dot_product_kernelPdS_S_i:
	.zero		3072


//--------------------- .nv.shared.reserved.0     --------------------------
	.section	.nv.shared.reserved.0,"aw",@nobits
	.weak		__nv_reservedSMEM_offset_0_alias
	.size		__nv_reservedSMEM_offset_0_alias, 0, 64
	.other		__nv_reservedSMEM_offset_0_alias,@"STO_CUDA_RESERVED_SHARED STV_DEFAULT"
__nv_reservedSMEM_offset_0_alias:
	.zero		0
	.zero		64


//--------------------- .nv.constant0._Z18dot_product_kernelPdS_S_i --------------------------
	.section	.nv.constant0._Z18dot_product_kernelPdS_S_i,"a",@progbits
	.sectionflags	@""
	.align	4
.nv.constant0._Z18dot_product_kernelPdS_S_i:
	.zero		924


//--------------------- .nv.constant0._Z12vector_scalePdS_di --------------------------
	.section	.nv.constant0._Z12vector_scalePdS_di,"a",@progbits
	.sectionflags	@""
	.align	4
.nv.constant0._Z12vector_scalePdS_di:
	.zero		924


//--------------------- .nv.constant0._Z15vector_subtractPdS_S_di --------------------------
	.section	.nv.constant0._Z15vector_subtractPdS_S_di,"a",@progbits
	.sectionflags	@""
	.align	4
.nv.constant0._Z15vector_subtractPdS_S_di:
	.zero		932


//--------------------- .nv.constant0._Z10vector_addPdS_S_di --------------------------
	.section	.nv.constant0._Z10vector_addPdS_S_di,"a",@progbits
	.sectionflags	@""
	.align	4
.nv.constant0._Z10vector_addPdS_S_di:
	.zero		932


//--------------------- .nv.constant0._Z22matrix_vector_multiplyPdS_S_i --------------------------
	.section	.nv.constant0._Z22matrix_vector_multiplyPdS_S_i,"a",@progbits
	.sectionflags	@""
	.align	4
.nv.constant0._Z22matrix_vector_multiplyPdS_S_i:
	.zero		924


//--------------------- SYMBOLS --------------------------

	.type		.nv.reservedSmem.offset0,@object
	.size		.nv.reservedSmem.offset0,0x4
	.type		.nv.reservedSmem.cap,@object
	.size		.nv.reservedSmem.cap,0x4
